//
// Generated by NVIDIA NVVM Compiler
//
// Compiler Build ID: CL-36424714
// Cuda compilation tools, release 13.0, V13.0.88
// Based on NVVM 20.0.0
//

.version 9.0
.target sm_100
.address_size 64

	// .globl	_Z16kernelHelloWorldv
.extern .func  (.param .b32 func_retval0) vprintf
(
	.param .b64 vprintf_param_0,
	.param .b64 vprintf_param_1
)
;
.global .align 1 .b8 $str[40] = {72, 101, 108, 108, 111, 32, 87, 111, 114, 108, 100, 102, 114, 111, 109, 32, 116, 104, 114, 101, 97, 100, 32, 37, 100, 32, 111, 102, 32, 98, 108, 111, 99, 107, 32, 37, 100, 33, 10};

.visible .entry _Z16kernelHelloWorldv()
{
	.local .align 8 .b8 	__local_depot0[8];
	.reg .b64 	%SP;
	.reg .b64 	%SPL;
	.reg .b32 	%r<5>;
	.reg .b64 	%rd<5>;

	mov.u64 	%SPL, __local_depot0;
	cvta.local.u64 	%SP, %SPL;
	add.u64 	%rd1, %SP, 0;
	add.u64 	%rd2, %SPL, 0;
	mov.u32 	%r1, %tid.x;
	mov.u32 	%r2, %ctaid.x;
	st.local.v2.u32 	[%rd2], {%r1, %r2};
	mov.u64 	%rd3, $str;
	cvta.global.u64 	%rd4, %rd3;
	{ // callseq 0, 0
	.param .b64 param0;
	st.param.b64 	[param0], %rd4;
	.param .b64 param1;
	st.param.b64 	[param1], %rd1;
	.param .b32 retval0;
	call.uni (retval0), 
	vprintf, 
	(
	param0, 
	param1
	);
	ld.param.b32 	%r3, [retval0];
	} // callseq 0
	ret;

}


// ===== COMPILED SASS (sm_100) =====

	.target	sm_100

	.elftype	@"ET_EXEC"


//--------------------- .note.nv.tkinfo           --------------------------
	.section	.note.nv.tkinfo,"",@"SHT_NOTE"
	.sectionflags	@"SHF_NOTE_NV_TKINFO"
	.tkinfo
        /*0018*/ 	.word	0x00000002
        /*0030*/ 	.string	""
        /*0030*/ 	.string	"ptxas"
        /*0030*/ 	.string	"Cuda compilation tools, release 13.0, V13.0.88"
        /*0030*/ 	.string	"Build cuda_13.0.r13.0/compiler.36424714_0"
        /*0030*/ 	.string	"-arch sm_100 -m 64 "



//--------------------- .note.nv.cuinfo           --------------------------
	.section	.note.nv.cuinfo,"",@"SHT_NOTE"
	.sectionflags	@"SHF_NOTE_NV_CUINFO"
        /*0018*/ 	.short	0x0002
        /*001a*/ 	.short	0x0064
        /*001c*/ 	.short	0x0082
	.zero		2


//--------------------- .nv.info                  --------------------------
	.section	.nv.info,"",@"SHT_CUDA_INFO"
	.align	4


	//----- nvinfo : EIATTR_REGCOUNT
	.align		4
        /*0000*/ 	.byte	0x04, 0x2f
        /*0002*/ 	.short	(.L_2 - .L_1)
	.align		4
.L_1:
        /*0004*/ 	.word	index@(_Z16kernelHelloWorldv)
        /*0008*/ 	.word	0x00000018


	//----- nvinfo : EIATTR_FRAME_SIZE
	.align		4
.L_2:
        /*000c*/ 	.byte	0x04, 0x11
        /*000e*/ 	.short	(.L_4 - .L_3)
	.align		4
.L_3:
        /*0010*/ 	.word	index@(_Z16kernelHelloWorldv)
        /*0014*/ 	.word	0x00000008


	//----- nvinfo : EIATTR_MIN_STACK_SIZE
	.align		4
.L_4:
        /*0018*/ 	.byte	0x04, 0x12
        /*001a*/ 	.short	(.L_6 - .L_5)
	.align		4
.L_5:
        /*001c*/ 	.word	index@(_Z16kernelHelloWorldv)
        /*0020*/ 	.word	0x00000008
.L_6:


//--------------------- .nv.compat                --------------------------
	.section	.nv.compat,"",@"SHT_CUDA_COMPAT_INFO"
	.align	4
        /*0000*/ 	.byte	0x02, 0x09, 0x00, 0x00, 0x02, 0x02, 0x01, 0x00, 0x02, 0x05, 0x05, 0x00, 0x03, 0x07, 0x01, 0x01
        /*0010*/ 	.byte	0x02, 0x03, 0x00, 0x00, 0x02, 0x06, 0x01, 0x00, 0x04, 0x0b, 0x08, 0x00, 0x09, 0x00, 0x00, 0x00
        /*0020*/ 	.byte	0x00, 0x00, 0x00, 0x00


//--------------------- .nv.info._Z16kernelHelloWorldv --------------------------
	.section	.nv.info._Z16kernelHelloWorldv,"",@"SHT_CUDA_INFO"
	.sectionflags	@""
	.align	4


	//----- nvinfo : EIATTR_CUDA_API_VERSION
	.align		4
        /*0000*/ 	.byte	0x04, 0x37
        /*0002*/ 	.short	(.L_8 - .L_7)
.L_7:
        /*0004*/ 	.word	0x00000082


	//----- nvinfo : EIATTR_SPARSE_MMA_MASK
	.align		4
.L_8:
        /*0008*/ 	.byte	0x03, 0x50
        /*000a*/ 	.short	0x0000


	//----- nvinfo : EIATTR_MAXREG_COUNT
	.align		4
        /*000c*/ 	.byte	0x03, 0x1b
        /*000e*/ 	.short	0x00ff


	//----- nvinfo : EIATTR_EXTERNS
	.align		4
        /*0010*/ 	.byte	0x04, 0x0f
        /*0012*/ 	.short	(.L_10 - .L_9)


	//   ....[0]....
	.align		4
.L_9:
        /*0014*/ 	.word	index@(vprintf)


	//----- nvinfo : EIATTR_MERCURY_ISA_VERSION
	.align		4
.L_10:
        /*0018*/ 	.byte	0x03, 0x5f
        /*001a*/ 	.short	0x0101


	//----- nvinfo : EIATTR_VRC_CTA_INIT_COUNT
	.align		4
        /*001c*/ 	.byte	0x02, 0x4a
	.zero		1
	.zero		1


	//----- nvinfo : EIATTR_SYSCALL_OFFSETS
	.align		4
        /*0020*/ 	.byte	0x04, 0x46
        /*0022*/ 	.short	(.L_12 - .L_11)


	//   ....[0]....
.L_11:
        /*0024*/ 	.word	0x000000f0


	//----- nvinfo : EIATTR_EXIT_INSTR_OFFSETS
	.align		4
.L_12:
        /*0028*/ 	.byte	0x04, 0x1c
        /*002a*/ 	.short	(.L_14 - .L_13)


	//   ....[0]....
.L_13:
        /*002c*/ 	.word	0x00000100


	//----- nvinfo : EIATTR_SW_WAR
	.align		4
.L_14:
        /*0030*/ 	.byte	0x04, 0x36
        /*0032*/ 	.short	(.L_16 - .L_15)
.L_15:
        /*0034*/ 	.word	0x00000008
.L_16:


//--------------------- .nv.callgraph             --------------------------
	.section	.nv.callgraph,"",@"SHT_CUDA_CALLGRAPH"
	.align	4
	.sectionentsize	8
	.align		4
        /*0000*/ 	.word	0x00000000
	.align		4
        /*0004*/ 	.word	0xffffffff
	.align		4
        /*0008*/ 	.word	index@(_Z16kernelHelloWorldv)
	.align		4
        /*000c*/ 	.word	index@(vprintf)
	.align		4
        /*0010*/ 	.word	0x00000000
	.align		4
        /*0014*/ 	.word	0xfffffffe
	.align		4
        /*0018*/ 	.word	0x00000000
	.align		4
        /*001c*/ 	.word	0xfffffffd
	.align		4
        /*0020*/ 	.word	0x00000000
	.align		4
        /*0024*/ 	.word	0xfffffffc


//--------------------- .nv.constant4             --------------------------
	.section	.nv.constant4,"a",@progbits
	.align	8
	.align		8
.nv.constant4:
        /*0000*/ 	.dword	vprintf
	.align		8
        /*0008*/ 	.dword	$str


//--------------------- .text._Z16kernelHelloWorldv --------------------------
	.section	.text._Z16kernelHelloWorldv,"ax",@progbits
	.align	128
        .global         _Z16kernelHelloWorldv
        .type           _Z16kernelHelloWorldv,@function
        .size           _Z16kernelHelloWorldv,(.L_x_2 - _Z16kernelHelloWorldv)
        .other          _Z16kernelHelloWorldv,@"STO_CUDA_ENTRY STV_DEFAULT"
_Z16kernelHelloWorldv:
.text._Z16kernelHelloWorldv:
[----:B------:R-:W0:Y:S01]  /*0000*/  LDC R1, c[0x0][0x37c] ;  /* 0x0000df00ff017b82 */ /* 0x000e220000000800 */
[----:B------:R-:W1:Y:S01]  /*0010*/  S2R R8, SR_TID.X ;  /* 0x0000000000087919 */ /* 0x000e620000002100 */
[----:B0-----:R-:W-:Y:S01]  /*0020*/  VIADD R1, R1, 0xfffffff8 ;  /* 0xfffffff801017836 */ /* 0x001fe20000000000 */
[----:B------:R-:W-:Y:S01]  /*0030*/  MOV R0, 0x0 ;  /* 0x0000000000007802 */ /* 0x000fe20000000f00 */
[----:B------:R-:W0:Y:S01]  /*0040*/  LDCU UR4, c[0x0][0x2f8] ;  /* 0x00005f00ff0477ac */ /* 0x000e220008000800 */
[----:B------:R-:W1:Y:S03]  /*0050*/  S2R R9, SR_CTAID.X ;  /* 0x0000000000097919 */ /* 0x000e660000002500 */
[----:B------:R2:W3:Y:S01]  /*0060*/  LDC.64 R2, c[0x4][R0] ;  /* 0x0100000000027b82 */ /* 0x0004e20000000a00 */
[----:B------:R-:W4:Y:S01]  /*0070*/  LDCU.64 UR6, c[0x4][0x8] ;  /* 0x01000100ff0677ac */ /* 0x000f220008000a00 */
[----:B------:R-:W5:Y:S01]  /*0080*/  LDCU UR5, c[0x0][0x2fc] ;  /* 0x00005f80ff0577ac */ /* 0x000f620008000800 */
[----:B0-----:R-:W-:Y:S01]  /*0090*/  IADD3 R6, P0, PT, R1, UR4, RZ ;  /* 0x0000000401067c10 */ /* 0x001fe2000ff1e0ff */
[----:B----4-:R-:W-:Y:S01]  /*00a0*/  IMAD.U32 R4, RZ, RZ, UR6 ;  /* 0x00000006ff047e24 */ /* 0x010fe2000f8e00ff */
[----:B------:R-:W-:-:S03]  /*00b0*/  MOV R5, UR7 ;  /* 0x0000000700057c02 */ /* 0x000fc60008000f00 */
[----:B-----5:R-:W-:Y:S01]  /*00c0*/  IMAD.X R7, RZ, RZ, UR5, P0 ;  /* 0x00000005ff077e24 */ /* 0x020fe200080e06ff */
[----:B-1----:R2:W-:Y:S07]  /*00d0*/  STL.64 [R1], R8 ;  /* 0x0000000801007387 */ /* 0x0025ee0000100a00 */
[----:B------:R-:W-:-:S07]  /*00e0*/  LEPC R20, `(.L_x_0) ;  /* 0x000000001014794e */ /* 0x000fce0000000000 */
[----:B--23--:R-:W-:Y:S05]  /*00f0*/  CALL.ABS.NOINC R2 ;  /* 0x0000000002007343 */ /* 0x00cfea0003c00000 */
.L_x_0:
[----:B------:R-:W-:Y:S05]  /*0100*/  EXIT ;  /* 0x000000000000794d */ /* 0x000fea0003800000 */
.L_x_1:
[----:B------:R-:W-:-:S00]  /*0110*/  BRA `(.L_x_1) ;  /* 0xfffffffc00fc7947 */ /* 0x000fc0000383ffff */
[----:B------:R-:W-:-:S00]  /*0120*/  NOP ;  /* 0x0000000000007918 */ /* 0x000fc00000000000 */
        /* <DEDUP_REMOVED lines=13> */
.L_x_2:


//--------------------- .nv.global.init           --------------------------
	.section	.nv.global.init,"aw",@progbits
.nv.global.init:
	.type		$str,@object
	.size		$str,(.L_0 - $str)
$str:
        /*0000*/ 	.byte	0x48, 0x65, 0x6c, 0x6c, 0x6f, 0x20, 0x57, 0x6f, 0x72, 0x6c, 0x64, 0x66, 0x72, 0x6f, 0x6d, 0x20
        /*0010*/ 	.byte	0x74, 0x68, 0x72, 0x65, 0x61, 0x64, 0x20, 0x25, 0x64, 0x20, 0x6f, 0x66, 0x20, 0x62, 0x6c, 0x6f
        /*0020*/ 	.byte	0x63, 0x6b, 0x20, 0x25, 0x64, 0x21, 0x0a, 0x00
.L_0:


//--------------------- .nv.shared.reserved.0     --------------------------
	.section	.nv.shared.reserved.0,"aw",@nobits
	.weak		__nv_reservedSMEM_offset_0_alias
	.size		__nv_reservedSMEM_offset_0_alias, 0, 64
	.other		__nv_reservedSMEM_offset_0_alias,@"STO_CUDA_RESERVED_SHARED STV_DEFAULT"
__nv_reservedSMEM_offset_0_alias:
	.zero		0
	.zero		64


//--------------------- .nv.constant0._Z16kernelHelloWorldv --------------------------
	.section	.nv.constant0._Z16kernelHelloWorldv,"a",@progbits
	.sectionflags	@""
	.align	4
.nv.constant0._Z16kernelHelloWorldv:
	.zero		896


//--------------------- SYMBOLS --------------------------

	.type		.nv.reservedSmem.offset0,@object
	.size		.nv.reservedSmem.offset0,0x4
	.type		vprintf,@function
